//
// Generated by NVIDIA NVVM Compiler
//
// Compiler Build ID: CL-36424714
// Cuda compilation tools, release 13.0, V13.0.88
// Based on NVVM 20.0.0
//

.version 9.0
.target sm_100
.address_size 64

	// .globl	_Z5parsePiS_i
.extern .func  (.param .b32 func_retval0) vprintf
(
	.param .b64 vprintf_param_0,
	.param .b64 vprintf_param_1
)
;
.global .align 1 .b8 $str[12] = {116, 105, 100, 32, 105, 115, 58, 32, 37, 105, 10};
.global .align 1 .b8 $str$1[12] = {37, 105, 44, 32, 37, 105, 44, 32, 37, 105, 10};
.global .align 1 .b8 $str$2[18] = {108, 111, 99, 95, 115, 116, 111, 114, 101, 32, 105, 115, 58, 32, 37, 105, 10};

.visible .entry _Z5parsePiS_i(
	.param .u64 .ptr .align 1 _Z5parsePiS_i_param_0,
	.param .u64 .ptr .align 1 _Z5parsePiS_i_param_1,
	.param .u32 _Z5parsePiS_i_param_2
)
{
	.local .align 8 .b8 	__local_depot0[16];
	.reg .b64 	%SP;
	.reg .b64 	%SPL;
	.reg .b32 	%r<17>;
	.reg .b64 	%rd<17>;

	mov.u64 	%SPL, __local_depot0;
	cvta.local.u64 	%SP, %SPL;
	ld.param.u64 	%rd1, [_Z5parsePiS_i_param_0];
	ld.param.u64 	%rd2, [_Z5parsePiS_i_param_1];
	cvta.to.global.u64 	%rd3, %rd2;
	cvta.to.global.u64 	%rd4, %rd1;
	add.u64 	%rd5, %SP, 0;
	add.u64 	%rd6, %SPL, 0;
	mov.u32 	%r1, %tid.x;
	mul.lo.s32 	%r2, %r1, 3;
	st.local.u32 	[%rd6], %r1;
	mov.u64 	%rd7, $str;
	cvta.global.u64 	%rd8, %rd7;
	{ // callseq 0, 0
	.param .b64 param0;
	st.param.b64 	[param0], %rd8;
	.param .b64 param1;
	st.param.b64 	[param1], %rd5;
	.param .b32 retval0;
	call.uni (retval0), 
	vprintf, 
	(
	param0, 
	param1
	);
	ld.param.b32 	%r3, [retval0];
	} // callseq 0
	mul.wide.u32 	%rd9, %r2, 4;
	add.s64 	%rd10, %rd4, %rd9;
	ld.global.u32 	%r5, [%rd10];
	shl.b32 	%r6, %r5, 4;
	ld.global.u32 	%r7, [%rd10+4];
	shl.b32 	%r8, %r7, 2;
	add.s32 	%r9, %r8, %r6;
	ld.global.u32 	%r10, [%rd10+8];
	add.s32 	%r11, %r9, %r10;
	st.local.v2.u32 	[%rd6], {%r5, %r7};
	st.local.u32 	[%rd6+8], %r10;
	mov.u64 	%rd11, $str$1;
	cvta.global.u64 	%rd12, %rd11;
	{ // callseq 1, 0
	.param .b64 param0;
	st.param.b64 	[param0], %rd12;
	.param .b64 param1;
	st.param.b64 	[param1], %rd5;
	.param .b32 retval0;
	call.uni (retval0), 
	vprintf, 
	(
	param0, 
	param1
	);
	ld.param.b32 	%r12, [retval0];
	} // callseq 1
	st.local.u32 	[%rd6], %r11;
	mov.u64 	%rd13, $str$2;
	cvta.global.u64 	%rd14, %rd13;
	{ // callseq 2, 0
	.param .b64 param0;
	st.param.b64 	[param0], %rd14;
	.param .b64 param1;
	st.param.b64 	[param1], %rd5;
	.param .b32 retval0;
	call.uni (retval0), 
	vprintf, 
	(
	param0, 
	param1
	);
	ld.param.b32 	%r14, [retval0];
	} // callseq 2
	mul.wide.s32 	%rd15, %r11, 4;
	add.s64 	%rd16, %rd3, %rd15;
	atom.global.add.u32 	%r16, [%rd16], 1;
	ret;

}


// ===== COMPILED SASS (sm_100) =====

	.target	sm_100

	.elftype	@"ET_EXEC"


//--------------------- .note.nv.tkinfo           --------------------------
	.section	.note.nv.tkinfo,"",@"SHT_NOTE"
	.sectionflags	@"SHF_NOTE_NV_TKINFO"
	.tkinfo
        /*0018*/ 	.word	0x00000002
        /*0030*/ 	.string	""
        /*0030*/ 	.string	"ptxas"
        /*0030*/ 	.string	"Cuda compilation tools, release 13.0, V13.0.88"
        /*0030*/ 	.string	"Build cuda_13.0.r13.0/compiler.36424714_0"
        /*0030*/ 	.string	"-arch sm_100 -m 64 "



//--------------------- .note.nv.cuinfo           --------------------------
	.section	.note.nv.cuinfo,"",@"SHT_NOTE"
	.sectionflags	@"SHF_NOTE_NV_CUINFO"
        /*0018*/ 	.short	0x0002
        /*001a*/ 	.short	0x0064
        /*001c*/ 	.short	0x0082
	.zero		2


//--------------------- .nv.info                  --------------------------
	.section	.nv.info,"",@"SHT_CUDA_INFO"
	.align	4


	//----- nvinfo : EIATTR_REGCOUNT
	.align		4
        /*0000*/ 	.byte	0x04, 0x2f
        /*0002*/ 	.short	(.L_4 - .L_3)
	.align		4
.L_3:
        /*0004*/ 	.word	index@(_Z5parsePiS_i)
        /*0008*/ 	.word	0x0000001a


	//----- nvinfo : EIATTR_FRAME_SIZE
	.align		4
.L_4:
        /*000c*/ 	.byte	0x04, 0x11
        /*000e*/ 	.short	(.L_6 - .L_5)
	.align		4
.L_5:
        /*0010*/ 	.word	index@(_Z5parsePiS_i)
        /*0014*/ 	.word	0x00000010


	//----- nvinfo : EIATTR_MIN_STACK_SIZE
	.align		4
.L_6:
        /*0018*/ 	.byte	0x04, 0x12
        /*001a*/ 	.short	(.L_8 - .L_7)
	.align		4
.L_7:
        /*001c*/ 	.word	index@(_Z5parsePiS_i)
        /*0020*/ 	.word	0x00000010
.L_8:


//--------------------- .nv.compat                --------------------------
	.section	.nv.compat,"",@"SHT_CUDA_COMPAT_INFO"
	.align	4
        /*0000*/ 	.byte	0x02, 0x09, 0x00, 0x00, 0x02, 0x02, 0x01, 0x00, 0x02, 0x05, 0x05, 0x00, 0x03, 0x07, 0x01, 0x01
        /*0010*/ 	.byte	0x02, 0x03, 0x00, 0x00, 0x02, 0x06, 0x01, 0x00, 0x04, 0x0b, 0x08, 0x00, 0x09, 0x00, 0x00, 0x00
        /*0020*/ 	.byte	0x00, 0x00, 0x00, 0x00


//--------------------- .nv.info._Z5parsePiS_i    --------------------------
	.section	.nv.info._Z5parsePiS_i,"",@"SHT_CUDA_INFO"
	.sectionflags	@""
	.align	4


	//----- nvinfo : EIATTR_CUDA_API_VERSION
	.align		4
        /*0000*/ 	.byte	0x04, 0x37
        /*0002*/ 	.short	(.L_10 - .L_9)
.L_9:
        /*0004*/ 	.word	0x00000082


	//----- nvinfo : EIATTR_KPARAM_INFO
	.align		4
.L_10:
        /*0008*/ 	.byte	0x04, 0x17
        /*000a*/ 	.short	(.L_12 - .L_11)
.L_11:
        /*000c*/ 	.word	0x00000000
        /*0010*/ 	.short	0x0002
        /*0012*/ 	.short	0x0010
        /*0014*/ 	.byte	0x00, 0xf0, 0x11, 0x00


	//----- nvinfo : EIATTR_KPARAM_INFO
	.align		4
.L_12:
        /*0018*/ 	.byte	0x04, 0x17
        /*001a*/ 	.short	(.L_14 - .L_13)
.L_13:
        /*001c*/ 	.word	0x00000000
        /*0020*/ 	.short	0x0001
        /*0022*/ 	.short	0x0008
        /*0024*/ 	.byte	0x00, 0xf5, 0x21, 0x00


	//----- nvinfo : EIATTR_KPARAM_INFO
	.align		4
.L_14:
        /*0028*/ 	.byte	0x04, 0x17
        /*002a*/ 	.short	(.L_16 - .L_15)
.L_15:
        /*002c*/ 	.word	0x00000000
        /*0030*/ 	.short	0x0000
        /*0032*/ 	.short	0x0000
        /*0034*/ 	.byte	0x00, 0xf5, 0x21, 0x00


	//----- nvinfo : EIATTR_SPARSE_MMA_MASK
	.align		4
.L_16:
        /*0038*/ 	.byte	0x03, 0x50
        /*003a*/ 	.short	0x0000


	//----- nvinfo : EIATTR_MAXREG_COUNT
	.align		4
        /*003c*/ 	.byte	0x03, 0x1b
        /*003e*/ 	.short	0x00ff


	//----- nvinfo : EIATTR_EXTERNS
	.align		4
        /*0040*/ 	.byte	0x04, 0x0f
        /*0042*/ 	.short	(.L_18 - .L_17)


	//   ....[0]....
	.align		4
.L_17:
        /*0044*/ 	.word	index@(vprintf)


	//----- nvinfo : EIATTR_MERCURY_ISA_VERSION
	.align		4
.L_18:
        /*0048*/ 	.byte	0x03, 0x5f
        /*004a*/ 	.short	0x0101


	//----- nvinfo : EIATTR_VRC_CTA_INIT_COUNT
	.align		4
        /*004c*/ 	.byte	0x02, 0x4a
	.zero		1
	.zero		1


	//----- nvinfo : EIATTR_SYSCALL_OFFSETS
	.align		4
        /*0050*/ 	.byte	0x04, 0x46
        /*0052*/ 	.short	(.L_20 - .L_19)


	//   ....[0]....
.L_19:
        /*0054*/ 	.word	0x00000120


	//   ....[1]....
        /*0058*/ 	.word	0x00000230


	//   ....[2]....
        /*005c*/ 	.word	0x000002c0


	//----- nvinfo : EIATTR_EXIT_INSTR_OFFSETS
	.align		4
.L_20:
        /*0060*/ 	.byte	0x04, 0x1c
        /*0062*/ 	.short	(.L_22 - .L_21)


	//   ....[0]....
.L_21:
        /*0064*/ 	.word	0x00000310


	//----- nvinfo : EIATTR_CBANK_PARAM_SIZE
	.align		4
.L_22:
        /*0068*/ 	.byte	0x03, 0x19
        /*006a*/ 	.short	0x0014


	//----- nvinfo : EIATTR_PARAM_CBANK
	.align		4
        /*006c*/ 	.byte	0x04, 0x0a
        /*006e*/ 	.short	(.L_24 - .L_23)
	.align		4
.L_23:
        /*0070*/ 	.word	index@(.nv.constant0._Z5parsePiS_i)
        /*0074*/ 	.short	0x0380
        /*0076*/ 	.short	0x0014


	//----- nvinfo : EIATTR_SW_WAR
	.align		4
.L_24:
        /*0078*/ 	.byte	0x04, 0x36
        /*007a*/ 	.short	(.L_26 - .L_25)
.L_25:
        /*007c*/ 	.word	0x00000008
.L_26:


//--------------------- .nv.callgraph             --------------------------
	.section	.nv.callgraph,"",@"SHT_CUDA_CALLGRAPH"
	.align	4
	.sectionentsize	8
	.align		4
        /*0000*/ 	.word	0x00000000
	.align		4
        /*0004*/ 	.word	0xffffffff
	.align		4
        /*0008*/ 	.word	index@(_Z5parsePiS_i)
	.align		4
        /*000c*/ 	.word	index@(vprintf)
	.align		4
        /*0010*/ 	.word	0x00000000
	.align		4
        /*0014*/ 	.word	0xfffffffe
	.align		4
        /*0018*/ 	.word	0x00000000
	.align		4
        /*001c*/ 	.word	0xfffffffd
	.align		4
        /*0020*/ 	.word	0x00000000
	.align		4
        /*0024*/ 	.word	0xfffffffc


//--------------------- .nv.constant4             --------------------------
	.section	.nv.constant4,"a",@progbits
	.align	8
	.align		8
.nv.constant4:
        /*0000*/ 	.dword	vprintf
	.align		8
        /*0008*/ 	.dword	$str
	.align		8
        /*0010*/ 	.dword	$str$1
	.align		8
        /*0018*/ 	.dword	$str$2


//--------------------- .text._Z5parsePiS_i       --------------------------
	.section	.text._Z5parsePiS_i,"ax",@progbits
	.align	128
        .global         _Z5parsePiS_i
        .type           _Z5parsePiS_i,@function
        .size           _Z5parsePiS_i,(.L_x_4 - _Z5parsePiS_i)
        .other          _Z5parsePiS_i,@"STO_CUDA_ENTRY STV_DEFAULT"
_Z5parsePiS_i:
.text._Z5parsePiS_i:
[----:B------:R-:W0:Y:S01]  /*0000*/  LDC R1, c[0x0][0x37c] ;  /* 0x0000df00ff017b82 */ /* 0x000e220000000800 */
[----:B------:R-:W1:Y:S01]  /*0010*/  S2R R0, SR_TID.X ;  /* 0x0000000000007919 */ /* 0x000e620000002100 */
[----:B------:R-:W2:Y:S01]  /*0020*/  LDCU UR4, c[0x0][0x2f8] ;  /* 0x00005f00ff0477ac */ /* 0x000ea20008000800 */
[----:B0-----:R-:W-:Y:S01]  /*0030*/  VIADD R1, R1, 0xfffffff0 ;  /* 0xfffffff001017836 */ /* 0x001fe20000000000 */
[----:B------:R-:W-:Y:S01]  /*0040*/  MOV R2, 0x0 ;  /* 0x0000000000027802 */ /* 0x000fe20000000f00 */
[----:B------:R-:W0:Y:S03]  /*0050*/  LDCU UR5, c[0x0][0x2fc] ;  /* 0x00005f80ff0577ac */ /* 0x000e260008000800 */
[----:B------:R3:W4:Y:S01]  /*0060*/  LDC.64 R8, c[0x4][R2] ;  /* 0x0100000002087b82 */ /* 0x0007220000000a00 */
[----:B------:R-:W5:Y:S01]  /*0070*/  LDCU.64 UR6, c[0x4][0x8] ;  /* 0x01000100ff0677ac */ /* 0x000f620008000a00 */
[----:B------:R-:W1:Y:S01]  /*0080*/  LDCU.64 UR36, c[0x0][0x358] ;  /* 0x00006b00ff2477ac */ /* 0x000e620008000a00 */
[----:B--2---:R-:W-:-:S05]  /*0090*/  IADD3 R16, P0, PT, R1, UR4, RZ ;  /* 0x0000000401107c10 */ /* 0x004fca000ff1e0ff */
[----:B0-----:R-:W-:Y:S02]  /*00a0*/  IMAD.X R17, RZ, RZ, UR5, P0 ;  /* 0x00000005ff117e24 */ /* 0x001fe400080e06ff */
[----:B------:R-:W-:Y:S01]  /*00b0*/  IMAD.MOV.U32 R6, RZ, RZ, R16 ;  /* 0x000000ffff067224 */ /* 0x000fe200078e0010 */
[----:B-----5:R-:W-:Y:S02]  /*00c0*/  MOV R4, UR6 ;  /* 0x0000000600047c02 */ /* 0x020fe40008000f00 */
[----:B------:R-:W-:Y:S02]  /*00d0*/  MOV R5, UR7 ;  /* 0x0000000700057c02 */ /* 0x000fe40008000f00 */
[----:B------:R-:W-:Y:S01]  /*00e0*/  MOV R7, R17 ;  /* 0x0000001100077202 */ /* 0x000fe20000000f00 */
[----:B-1----:R3:W-:Y:S01]  /*00f0*/  STL [R1], R0 ;  /* 0x0000000001007387 */ /* 0x0027e20000100800 */
[----:B------:R-:W-:-:S07]  /*0100*/  IMAD R18, R0, 0x3, RZ ;  /* 0x0000000300127824 */ /* 0x000fce00078e02ff */
[----:B------:R-:W-:-:S07]  /*0110*/  LEPC R20, `(.L_x_0) ;  /* 0x000000001014794e */ /* 0x000fce0000000000 */
[----:B---34-:R-:W-:Y:S05]  /*0120*/  CALL.ABS.NOINC R8 ;  /* 0x0000000008007343 */ /* 0x018fea0003c00000 */
.L_x_0:
[----:B------:R-:W0:Y:S01]  /*0130*/  LDC.64 R4, c[0x0][0x380] ;  /* 0x0000e000ff047b82 */ /* 0x000e220000000a00 */
[----:B------:R-:W1:Y:S01]  /*0140*/  LDCU.64 UR4, c[0x4][0x10] ;  /* 0x01000200ff0477ac */ /* 0x000e620008000a00 */
[----:B0-----:R-:W-:-:S05]  /*0150*/  IMAD.WIDE.U32 R18, R18, 0x4, R4 ;  /* 0x0000000412127825 */ /* 0x001fca00078e0004 */
[----:B------:R-:W2:Y:S04]  /*0160*/  LDG.E R10, desc[UR36][R18.64] ;  /* 0x00000024120a7981 */ /* 0x000ea8000c1e1900 */
[----:B------:R-:W2:Y:S04]  /*0170*/  LDG.E R11, desc[UR36][R18.64+0x4] ;  /* 0x00000424120b7981 */ /* 0x000ea8000c1e1900 */
[----:B------:R-:W3:Y:S01]  /*0180*/  LDG.E R0, desc[UR36][R18.64+0x8] ;  /* 0x0000082412007981 */ /* 0x000ee2000c1e1900 */
[----:B------:R0:W4:Y:S01]  /*0190*/  LDC.64 R8, c[0x4][R2] ;  /* 0x0100000002087b82 */ /* 0x0001220000000a00 */
[----:B-1----:R-:W-:Y:S01]  /*01a0*/  IMAD.U32 R4, RZ, RZ, UR4 ;  /* 0x00000004ff047e24 */ /* 0x002fe2000f8e00ff */
[----:B------:R-:W-:Y:S01]  /*01b0*/  MOV R5, UR5 ;  /* 0x0000000500057c02 */ /* 0x000fe20008000f00 */
[----:B------:R-:W-:Y:S01]  /*01c0*/  IMAD.MOV.U32 R6, RZ, RZ, R16 ;  /* 0x000000ffff067224 */ /* 0x000fe200078e0010 */
[----:B------:R-:W-:Y:S01]  /*01d0*/  MOV R7, R17 ;  /* 0x0000001100077202 */ /* 0x000fe20000000f00 */
[----:B--2---:R0:W-:Y:S01]  /*01e0*/  STL.64 [R1], R10 ;  /* 0x0000000a01007387 */ /* 0x0041e20000100a00 */
[----:B------:R-:W-:-:S03]  /*01f0*/  IMAD R3, R10, 0x4, R11 ;  /* 0x000000040a037824 */ /* 0x000fc600078e020b */
[----:B---3--:R0:W-:Y:S02]  /*0200*/  STL [R1+0x8], R0 ;  /* 0x0000080001007387 */ /* 0x0081e40000100800 */
[----:B----4-:R-:W-:-:S07]  /*0210*/  LEA R22, R3, R0, 0x2 ;  /* 0x0000000003167211 */ /* 0x010fce00078e10ff */
[----:B------:R-:W-:-:S07]  /*0220*/  LEPC R20, `(.L_x_1) ;  /* 0x000000001014794e */ /* 0x000fce0000000000 */
[----:B0-----:R-:W-:Y:S05]  /*0230*/  CALL.ABS.NOINC R8 ;  /* 0x0000000008007343 */ /* 0x001fea0003c00000 */
.L_x_1:
[----:B------:R0:W-:Y:S01]  /*0240*/  STL [R1], R22 ;  /* 0x0000001601007387 */ /* 0x0001e20000100800 */
[----:B------:R-:W1:Y:S01]  /*0250*/  LDC.64 R2, c[0x4][R2] ;  /* 0x0100000002027b82 */ /* 0x000e620000000a00 */
[----:B------:R-:W2:Y:S01]  /*0260*/  LDCU.64 UR4, c[0x4][0x18] ;  /* 0x01000300ff0477ac */ /* 0x000ea20008000a00 */
[----:B------:R-:W-:Y:S01]  /*0270*/  IMAD.MOV.U32 R6, RZ, RZ, R16 ;  /* 0x000000ffff067224 */ /* 0x000fe200078e0010 */
[----:B------:R-:W-:Y:S01]  /*0280*/  MOV R7, R17 ;  /* 0x0000001100077202 */ /* 0x000fe20000000f00 */
[----:B--2---:R-:W-:Y:S01]  /*0290*/  IMAD.U32 R4, RZ, RZ, UR4 ;  /* 0x00000004ff047e24 */ /* 0x004fe2000f8e00ff */
[----:B0-----:R-:W-:-:S07]  /*02a0*/  MOV R5, UR5 ;  /* 0x0000000500057c02 */ /* 0x001fce0008000f00 */
[----:B------:R-:W-:-:S07]  /*02b0*/  LEPC R20, `(.L_x_2) ;  /* 0x000000001014794e */ /* 0x000fce0000000000 */
[----:B-1----:R-:W-:Y:S05]  /*02c0*/  CALL.ABS.NOINC R2 ;  /* 0x0000000002007343 */ /* 0x002fea0003c00000 */
.L_x_2:
[----:B------:R-:W0:Y:S01]  /*02d0*/  LDC.64 R2, c[0x0][0x388] ;  /* 0x0000e200ff027b82 */ /* 0x000e220000000a00 */
[----:B------:R-:W-:Y:S02]  /*02e0*/  IMAD.MOV.U32 R5, RZ, RZ, 0x1 ;  /* 0x00000001ff057424 */ /* 0x000fe400078e00ff */
[----:B0-----:R-:W-:-:S05]  /*02f0*/  IMAD.WIDE R22, R22, 0x4, R2 ;  /* 0x0000000416167825 */ /* 0x001fca00078e0202 */
[----:B------:R-:W-:Y:S01]  /*0300*/  REDG.E.ADD.STRONG.GPU desc[UR36][R22.64], R5 ;  /* 0x000000051600798e */ /* 0x000fe2000c12e124 */
[----:B------:R-:W-:Y:S05]  /*0310*/  EXIT ;  /* 0x000000000000794d */ /* 0x000fea0003800000 */
.L_x_3:
[----:B------:R-:W-:-:S00]  /*0320*/  BRA `(.L_x_3) ;  /* 0xfffffffc00fc7947 */ /* 0x000fc0000383ffff */
[----:B------:R-:W-:-:S00]  /*0330*/  NOP ;  /* 0x0000000000007918 */ /* 0x000fc00000000000 */
        /* <DEDUP_REMOVED lines=12> */
.L_x_4:


//--------------------- .nv.global.init           --------------------------
	.section	.nv.global.init,"aw",@progbits
.nv.global.init:
	.type		$str,@object
	.size		$str,($str$1 - $str)
$str:
        /*0000*/ 	.byte	0x74, 0x69, 0x64, 0x20, 0x69, 0x73, 0x3a, 0x20, 0x25, 0x69, 0x0a, 0x00
	.type		$str$1,@object
	.size		$str$1,($str$2 - $str$1)
$str$1:
        /*000c*/ 	.byte	0x25, 0x69, 0x2c, 0x20, 0x25, 0x69, 0x2c, 0x20, 0x25, 0x69, 0x0a, 0x00
	.type		$str$2,@object
	.size		$str$2,(.L_2 - $str$2)
$str$2:
        /*0018*/ 	.byte	0x6c, 0x6f, 0x63, 0x5f, 0x73, 0x74, 0x6f, 0x72, 0x65, 0x20, 0x69, 0x73, 0x3a, 0x20, 0x25, 0x69
        /*0028*/ 	.byte	0x0a, 0x00
.L_2:


//--------------------- .nv.shared.reserved.0     --------------------------
	.section	.nv.shared.reserved.0,"aw",@nobits
	.weak		__nv_reservedSMEM_offset_0_alias
	.size		__nv_reservedSMEM_offset_0_alias, 0, 64
	.other		__nv_reservedSMEM_offset_0_alias,@"STO_CUDA_RESERVED_SHARED STV_DEFAULT"
__nv_reservedSMEM_offset_0_alias:
	.zero		0
	.zero		64


//--------------------- .nv.constant0._Z5parsePiS_i --------------------------
	.section	.nv.constant0._Z5parsePiS_i,"a",@progbits
	.sectionflags	@""
	.align	4
.nv.constant0._Z5parsePiS_i:
	.zero		916


//--------------------- SYMBOLS --------------------------

	.type		.nv.reservedSmem.offset0,@object
	.size		.nv.reservedSmem.offset0,0x4
	.type		vprintf,@function
